//
// Generated by NVIDIA NVVM Compiler
//
// Compiler Build ID: CL-36424714
// Cuda compilation tools, release 13.0, V13.0.88
// Based on NVVM 20.0.0
//

.version 9.0
.target sm_100
.address_size 64

	// .globl	_Z16initialize_graphiPiS_i

.visible .entry _Z16initialize_graphiPiS_i(
	.param .u32 _Z16initialize_graphiPiS_i_param_0,
	.param .u64 .ptr .align 1 _Z16initialize_graphiPiS_i_param_1,
	.param .u64 .ptr .align 1 _Z16initialize_graphiPiS_i_param_2,
	.param .u32 _Z16initialize_graphiPiS_i_param_3
)
{
	.reg .pred 	%p<3>;
	.reg .b32 	%r<9>;
	.reg .b64 	%rd<10>;

	ld.param.u32 	%r3, [_Z16initialize_graphiPiS_i_param_0];
	ld.param.u64 	%rd2, [_Z16initialize_graphiPiS_i_param_1];
	ld.param.u64 	%rd3, [_Z16initialize_graphiPiS_i_param_2];
	ld.param.u32 	%r2, [_Z16initialize_graphiPiS_i_param_3];
	cvta.to.global.u64 	%rd1, %rd3;
	mov.u32 	%r4, %ctaid.x;
	mov.u32 	%r5, %ntid.x;
	mov.u32 	%r6, %tid.x;
	mad.lo.s32 	%r1, %r4, %r5, %r6;
	setp.ge.s32 	%p1, %r1, %r3;
	@%p1 bra 	$L__BB0_3;
	cvta.to.global.u64 	%rd4, %rd2;
	mul.wide.s32 	%rd5, %r1, 4;
	add.s64 	%rd6, %rd4, %rd5;
	mov.b32 	%r7, -1;
	st.global.u32 	[%rd6], %r7;
	add.s64 	%rd7, %rd1, %rd5;
	st.global.u32 	[%rd7], %r7;
	setp.ne.s32 	%p2, %r1, %r2;
	@%p2 bra 	$L__BB0_3;
	mul.wide.s32 	%rd8, %r2, 4;
	add.s64 	%rd9, %rd1, %rd8;
	mov.b32 	%r8, 0;
	st.global.u32 	[%rd9], %r8;
$L__BB0_3:
	ret;

}
	// .globl	_Z15broadcast_graphiiPiS_S_S_S_
.visible .entry _Z15broadcast_graphiiPiS_S_S_S_(
	.param .u32 _Z15broadcast_graphiiPiS_S_S_S__param_0,
	.param .u32 _Z15broadcast_graphiiPiS_S_S_S__param_1,
	.param .u64 .ptr .align 1 _Z15broadcast_graphiiPiS_S_S_S__param_2,
	.param .u64 .ptr .align 1 _Z15broadcast_graphiiPiS_S_S_S__param_3,
	.param .u64 .ptr .align 1 _Z15broadcast_graphiiPiS_S_S_S__param_4,
	.param .u64 .ptr .align 1 _Z15broadcast_graphiiPiS_S_S_S__param_5,
	.param .u64 .ptr .align 1 _Z15broadcast_graphiiPiS_S_S_S__param_6
)
{
	.reg .pred 	%p<9>;
	.reg .b32 	%r<35>;
	.reg .b64 	%rd<20>;

	ld.param.u32 	%r16, [_Z15broadcast_graphiiPiS_S_S_S__param_0];
	ld.param.u32 	%r17, [_Z15broadcast_graphiiPiS_S_S_S__param_1];
	ld.param.u64 	%rd12, [_Z15broadcast_graphiiPiS_S_S_S__param_2];
	ld.param.u64 	%rd8, [_Z15broadcast_graphiiPiS_S_S_S__param_3];
	ld.param.u64 	%rd9, [_Z15broadcast_graphiiPiS_S_S_S__param_4];
	ld.param.u64 	%rd10, [_Z15broadcast_graphiiPiS_S_S_S__param_5];
	ld.param.u64 	%rd11, [_Z15broadcast_graphiiPiS_S_S_S__param_6];
	cvta.to.global.u64 	%rd1, %rd12;
	mov.u32 	%r18, %ctaid.x;
	mov.u32 	%r19, %ntid.x;
	mov.u32 	%r20, %tid.x;
	mad.lo.s32 	%r1, %r18, %r19, %r20;
	setp.ge.s32 	%p1, %r1, %r17;
	@%p1 bra 	$L__BB1_6;
	cvta.to.global.u64 	%rd13, %rd8;
	mul.wide.s32 	%rd14, %r1, 4;
	add.s64 	%rd2, %rd1, %rd14;
	ld.global.u32 	%r21, [%rd2];
	setp.ne.s32 	%p2, %r21, %r16;
	add.s64 	%rd3, %rd13, %rd14;
	ld.global.u32 	%r33, [%rd3+4];
	ld.global.u32 	%r32, [%rd3];
	setp.le.s32 	%p3, %r33, %r32;
	or.pred  	%p4, %p2, %p3;
	@%p4 bra 	$L__BB1_6;
	add.s32 	%r4, %r16, 1;
	cvta.to.global.u64 	%rd4, %rd9;
	cvta.to.global.u64 	%rd5, %rd10;
	cvta.to.global.u64 	%rd6, %rd11;
	mov.b32 	%r31, 0;
$L__BB1_3:
	add.s32 	%r25, %r32, %r31;
	mul.wide.s32 	%rd15, %r25, 4;
	add.s64 	%rd16, %rd4, %rd15;
	ld.global.u32 	%r8, [%rd16];
	mul.wide.s32 	%rd17, %r8, 4;
	add.s64 	%rd7, %rd1, %rd17;
	ld.global.u32 	%r26, [%rd7];
	setp.gt.s32 	%p5, %r26, -1;
	mov.u32 	%r34, %r16;
	@%p5 bra 	$L__BB1_5;
	st.global.u32 	[%rd7], %r4;
	add.s64 	%rd19, %rd5, %rd17;
	st.global.u32 	[%rd19], %r1;
	mov.b32 	%r27, 0;
	st.global.u32 	[%rd6], %r27;
	ld.global.u32 	%r34, [%rd2];
	ld.global.u32 	%r33, [%rd3+4];
	ld.global.u32 	%r32, [%rd3];
$L__BB1_5:
	add.s32 	%r31, %r31, 1;
	setp.eq.s32 	%p6, %r34, %r16;
	sub.s32 	%r28, %r33, %r32;
	setp.gt.s32 	%p7, %r28, %r31;
	and.pred  	%p8, %p6, %p7;
	@%p8 bra 	$L__BB1_3;
$L__BB1_6:
	ret;

}


// ===== COMPILED SASS (sm_100) =====

	.target	sm_100

	.elftype	@"ET_EXEC"


//--------------------- .note.nv.tkinfo           --------------------------
	.section	.note.nv.tkinfo,"",@"SHT_NOTE"
	.sectionflags	@"SHF_NOTE_NV_TKINFO"
	.tkinfo
        /*0018*/ 	.word	0x00000002
        /*0030*/ 	.string	""
        /*0030*/ 	.string	"ptxas"
        /*0030*/ 	.string	"Cuda compilation tools, release 13.0, V13.0.88"
        /*0030*/ 	.string	"Build cuda_13.0.r13.0/compiler.36424714_0"
        /*0030*/ 	.string	"-arch sm_100 -m 64 "



//--------------------- .note.nv.cuinfo           --------------------------
	.section	.note.nv.cuinfo,"",@"SHT_NOTE"
	.sectionflags	@"SHF_NOTE_NV_CUINFO"
        /*0018*/ 	.short	0x0002
        /*001a*/ 	.short	0x0064
        /*001c*/ 	.short	0x0082
	.zero		2


//--------------------- .nv.info                  --------------------------
	.section	.nv.info,"",@"SHT_CUDA_INFO"
	.align	4


	//----- nvinfo : EIATTR_REGCOUNT
	.align		4
        /*0000*/ 	.byte	0x04, 0x2f
        /*0002*/ 	.short	(.L_1 - .L_0)
	.align		4
.L_0:
        /*0004*/ 	.word	index@(_Z16initialize_graphiPiS_i)
        /*0008*/ 	.word	0x0000000c


	//----- nvinfo : EIATTR_FRAME_SIZE
	.align		4
.L_1:
        /*000c*/ 	.byte	0x04, 0x11
        /*000e*/ 	.short	(.L_3 - .L_2)
	.align		4
.L_2:
        /*0010*/ 	.word	index@(_Z16initialize_graphiPiS_i)
        /*0014*/ 	.word	0x00000000


	//----- nvinfo : EIATTR_REGCOUNT
	.align		4
.L_3:
        /*0018*/ 	.byte	0x04, 0x2f
        /*001a*/ 	.short	(.L_5 - .L_4)
	.align		4
.L_4:
        /*001c*/ 	.word	index@(_Z15broadcast_graphiiPiS_S_S_S_)
        /*0020*/ 	.word	0x00000019


	//----- nvinfo : EIATTR_FRAME_SIZE
	.align		4
.L_5:
        /*0024*/ 	.byte	0x04, 0x11
        /*0026*/ 	.short	(.L_7 - .L_6)
	.align		4
.L_6:
        /*0028*/ 	.word	index@(_Z15broadcast_graphiiPiS_S_S_S_)
        /*002c*/ 	.word	0x00000000


	//----- nvinfo : EIATTR_MIN_STACK_SIZE
	.align		4
.L_7:
        /*0030*/ 	.byte	0x04, 0x12
        /*0032*/ 	.short	(.L_9 - .L_8)
	.align		4
.L_8:
        /*0034*/ 	.word	index@(_Z15broadcast_graphiiPiS_S_S_S_)
        /*0038*/ 	.word	0x00000000


	//----- nvinfo : EIATTR_MIN_STACK_SIZE
	.align		4
.L_9:
        /*003c*/ 	.byte	0x04, 0x12
        /*003e*/ 	.short	(.L_11 - .L_10)
	.align		4
.L_10:
        /*0040*/ 	.word	index@(_Z16initialize_graphiPiS_i)
        /*0044*/ 	.word	0x00000000
.L_11:


//--------------------- .nv.compat                --------------------------
	.section	.nv.compat,"",@"SHT_CUDA_COMPAT_INFO"
	.align	4
        /*0000*/ 	.byte	0x02, 0x09, 0x00, 0x00, 0x02, 0x02, 0x01, 0x00, 0x02, 0x05, 0x05, 0x00, 0x03, 0x07, 0x01, 0x01
        /*0010*/ 	.byte	0x02, 0x03, 0x00, 0x00, 0x02, 0x06, 0x01, 0x00, 0x04, 0x0b, 0x08, 0x00, 0x09, 0x00, 0x00, 0x00
        /*0020*/ 	.byte	0x00, 0x00, 0x00, 0x00


//--------------------- .nv.info._Z15broadcast_graphiiPiS_S_S_S_ --------------------------
	.section	.nv.info._Z15broadcast_graphiiPiS_S_S_S_,"",@"SHT_CUDA_INFO"
	.sectionflags	@""
	.align	4


	//----- nvinfo : EIATTR_CUDA_API_VERSION
	.align		4
        /*0000*/ 	.byte	0x04, 0x37
        /*0002*/ 	.short	(.L_13 - .L_12)
.L_12:
        /*0004*/ 	.word	0x00000082


	//----- nvinfo : EIATTR_KPARAM_INFO
	.align		4
.L_13:
        /*0008*/ 	.byte	0x04, 0x17
        /*000a*/ 	.short	(.L_15 - .L_14)
.L_14:
        /*000c*/ 	.word	0x00000000
        /*0010*/ 	.short	0x0006
        /*0012*/ 	.short	0x0028
        /*0014*/ 	.byte	0x00, 0xf5, 0x21, 0x00


	//----- nvinfo : EIATTR_KPARAM_INFO
	.align		4
.L_15:
        /*0018*/ 	.byte	0x04, 0x17
        /*001a*/ 	.short	(.L_17 - .L_16)
.L_16:
        /*001c*/ 	.word	0x00000000
        /*0020*/ 	.short	0x0005
        /*0022*/ 	.short	0x0020
        /*0024*/ 	.byte	0x00, 0xf5, 0x21, 0x00


	//----- nvinfo : EIATTR_KPARAM_INFO
	.align		4
.L_17:
        /*0028*/ 	.byte	0x04, 0x17
        /*002a*/ 	.short	(.L_19 - .L_18)
.L_18:
        /*002c*/ 	.word	0x00000000
        /*0030*/ 	.short	0x0004
        /*0032*/ 	.short	0x0018
        /*0034*/ 	.byte	0x00, 0xf5, 0x21, 0x00


	//----- nvinfo : EIATTR_KPARAM_INFO
	.align		4
.L_19:
        /*0038*/ 	.byte	0x04, 0x17
        /*003a*/ 	.short	(.L_21 - .L_20)
.L_20:
        /*003c*/ 	.word	0x00000000
        /*0040*/ 	.short	0x0003
        /*0042*/ 	.short	0x0010
        /*0044*/ 	.byte	0x00, 0xf5, 0x21, 0x00


	//----- nvinfo : EIATTR_KPARAM_INFO
	.align		4
.L_21:
        /*0048*/ 	.byte	0x04, 0x17
        /*004a*/ 	.short	(.L_23 - .L_22)
.L_22:
        /*004c*/ 	.word	0x00000000
        /*0050*/ 	.short	0x0002
        /*0052*/ 	.short	0x0008
        /*0054*/ 	.byte	0x00, 0xf5, 0x21, 0x00


	//----- nvinfo : EIATTR_KPARAM_INFO
	.align		4
.L_23:
        /*0058*/ 	.byte	0x04, 0x17
        /*005a*/ 	.short	(.L_25 - .L_24)
.L_24:
        /*005c*/ 	.word	0x00000000
        /*0060*/ 	.short	0x0001
        /*0062*/ 	.short	0x0004
        /*0064*/ 	.byte	0x00, 0xf0, 0x11, 0x00


	//----- nvinfo : EIATTR_KPARAM_INFO
	.align		4
.L_25:
        /*0068*/ 	.byte	0x04, 0x17
        /*006a*/ 	.short	(.L_27 - .L_26)
.L_26:
        /*006c*/ 	.word	0x00000000
        /*0070*/ 	.short	0x0000
        /*0072*/ 	.short	0x0000
        /*0074*/ 	.byte	0x00, 0xf0, 0x11, 0x00


	//----- nvinfo : EIATTR_SPARSE_MMA_MASK
	.align		4
.L_27:
        /*0078*/ 	.byte	0x03, 0x50
        /*007a*/ 	.short	0x0000


	//----- nvinfo : EIATTR_MAXREG_COUNT
	.align		4
        /*007c*/ 	.byte	0x03, 0x1b
        /*007e*/ 	.short	0x00ff


	//----- nvinfo : EIATTR_MERCURY_ISA_VERSION
	.align		4
        /*0080*/ 	.byte	0x03, 0x5f
        /*0082*/ 	.short	0x0101


	//----- nvinfo : EIATTR_VRC_CTA_INIT_COUNT
	.align		4
        /*0084*/ 	.byte	0x02, 0x4a
	.zero		1
	.zero		1


	//----- nvinfo : EIATTR_EXIT_INSTR_OFFSETS
	.align		4
        /*0088*/ 	.byte	0x04, 0x1c
        /*008a*/ 	.short	(.L_29 - .L_28)


	//   ....[0]....
.L_28:
        /*008c*/ 	.word	0x00000070


	//   ....[1]....
        /*0090*/ 	.word	0x00000130


	//   ....[2]....
        /*0094*/ 	.word	0x00000340


	//----- nvinfo : EIATTR_CRS_STACK_SIZE
	.align		4
.L_29:
        /*0098*/ 	.byte	0x04, 0x1e
        /*009a*/ 	.short	(.L_31 - .L_30)
.L_30:
        /*009c*/ 	.word	0x00000000


	//----- nvinfo : EIATTR_CBANK_PARAM_SIZE
	.align		4
.L_31:
        /*00a0*/ 	.byte	0x03, 0x19
        /*00a2*/ 	.short	0x0030


	//----- nvinfo : EIATTR_PARAM_CBANK
	.align		4
        /*00a4*/ 	.byte	0x04, 0x0a
        /*00a6*/ 	.short	(.L_33 - .L_32)
	.align		4
.L_32:
        /*00a8*/ 	.word	index@(.nv.constant0._Z15broadcast_graphiiPiS_S_S_S_)
        /*00ac*/ 	.short	0x0380
        /*00ae*/ 	.short	0x0030


	//----- nvinfo : EIATTR_SW_WAR
	.align		4
.L_33:
        /*00b0*/ 	.byte	0x04, 0x36
        /*00b2*/ 	.short	(.L_35 - .L_34)
.L_34:
        /*00b4*/ 	.word	0x00000008
.L_35:


//--------------------- .nv.info._Z16initialize_graphiPiS_i --------------------------
	.section	.nv.info._Z16initialize_graphiPiS_i,"",@"SHT_CUDA_INFO"
	.sectionflags	@""
	.align	4


	//----- nvinfo : EIATTR_CUDA_API_VERSION
	.align		4
        /*0000*/ 	.byte	0x04, 0x37
        /*0002*/ 	.short	(.L_37 - .L_36)
.L_36:
        /*0004*/ 	.word	0x00000082


	//----- nvinfo : EIATTR_KPARAM_INFO
	.align		4
.L_37:
        /*0008*/ 	.byte	0x04, 0x17
        /*000a*/ 	.short	(.L_39 - .L_38)
.L_38:
        /*000c*/ 	.word	0x00000000
        /*0010*/ 	.short	0x0003
        /*0012*/ 	.short	0x0018
        /*0014*/ 	.byte	0x00, 0xf0, 0x11, 0x00


	//----- nvinfo : EIATTR_KPARAM_INFO
	.align		4
.L_39:
        /*0018*/ 	.byte	0x04, 0x17
        /*001a*/ 	.short	(.L_41 - .L_40)
.L_40:
        /*001c*/ 	.word	0x00000000
        /*0020*/ 	.short	0x0002
        /*0022*/ 	.short	0x0010
        /*0024*/ 	.byte	0x00, 0xf5, 0x21, 0x00


	//----- nvinfo : EIATTR_KPARAM_INFO
	.align		4
.L_41:
        /*0028*/ 	.byte	0x04, 0x17
        /*002a*/ 	.short	(.L_43 - .L_42)
.L_42:
        /*002c*/ 	.word	0x00000000
        /*0030*/ 	.short	0x0001
        /*0032*/ 	.short	0x0008
        /*0034*/ 	.byte	0x00, 0xf5, 0x21, 0x00


	//----- nvinfo : EIATTR_KPARAM_INFO
	.align		4
.L_43:
        /*0038*/ 	.byte	0x04, 0x17
        /*003a*/ 	.short	(.L_45 - .L_44)
.L_44:
        /*003c*/ 	.word	0x00000000
        /*0040*/ 	.short	0x0000
        /*0042*/ 	.short	0x0000
        /*0044*/ 	.byte	0x00, 0xf0, 0x11, 0x00


	//----- nvinfo : EIATTR_SPARSE_MMA_MASK
	.align		4
.L_45:
        /*0048*/ 	.byte	0x03, 0x50
        /*004a*/ 	.short	0x0000


	//----- nvinfo : EIATTR_MAXREG_COUNT
	.align		4
        /*004c*/ 	.byte	0x03, 0x1b
        /*004e*/ 	.short	0x00ff


	//----- nvinfo : EIATTR_MERCURY_ISA_VERSION
	.align		4
        /*0050*/ 	.byte	0x03, 0x5f
        /*0052*/ 	.short	0x0101


	//----- nvinfo : EIATTR_VRC_CTA_INIT_COUNT
	.align		4
        /*0054*/ 	.byte	0x02, 0x4a
	.zero		1
	.zero		1


	//----- nvinfo : EIATTR_EXIT_INSTR_OFFSETS
	.align		4
        /*0058*/ 	.byte	0x04, 0x1c
        /*005a*/ 	.short	(.L_47 - .L_46)


	//   ....[0]....
.L_46:
        /*005c*/ 	.word	0x00000070


	//   ....[1]....
        /*0060*/ 	.word	0x00000120


	//   ....[2]....
        /*0064*/ 	.word	0x00000150


	//----- nvinfo : EIATTR_CBANK_PARAM_SIZE
	.align		4
.L_47:
        /*0068*/ 	.byte	0x03, 0x19
        /*006a*/ 	.short	0x001c


	//----- nvinfo : EIATTR_PARAM_CBANK
	.align		4
        /*006c*/ 	.byte	0x04, 0x0a
        /*006e*/ 	.short	(.L_49 - .L_48)
	.align		4
.L_48:
        /*0070*/ 	.word	index@(.nv.constant0._Z16initialize_graphiPiS_i)
        /*0074*/ 	.short	0x0380
        /*0076*/ 	.short	0x001c


	//----- nvinfo : EIATTR_SW_WAR
	.align		4
.L_49:
        /*0078*/ 	.byte	0x04, 0x36
        /*007a*/ 	.short	(.L_51 - .L_50)
.L_50:
        /*007c*/ 	.word	0x00000008
.L_51:


//--------------------- .nv.callgraph             --------------------------
	.section	.nv.callgraph,"",@"SHT_CUDA_CALLGRAPH"
	.align	4
	.sectionentsize	8
	.align		4
        /*0000*/ 	.word	0x00000000
	.align		4
        /*0004*/ 	.word	0xffffffff
	.align		4
        /*0008*/ 	.word	0x00000000
	.align		4
        /*000c*/ 	.word	0xfffffffe
	.align		4
        /*0010*/ 	.word	0x00000000
	.align		4
        /*0014*/ 	.word	0xfffffffd
	.align		4
        /*0018*/ 	.word	0x00000000
	.align		4
        /*001c*/ 	.word	0xfffffffc


//--------------------- .text._Z15broadcast_graphiiPiS_S_S_S_ --------------------------
	.section	.text._Z15broadcast_graphiiPiS_S_S_S_,"ax",@progbits
	.align	128
        .global         _Z15broadcast_graphiiPiS_S_S_S_
        .type           _Z15broadcast_graphiiPiS_S_S_S_,@function
        .size           _Z15broadcast_graphiiPiS_S_S_S_,(.L_x_5 - _Z15broadcast_graphiiPiS_S_S_S_)
        .other          _Z15broadcast_graphiiPiS_S_S_S_,@"STO_CUDA_ENTRY STV_DEFAULT"
_Z15broadcast_graphiiPiS_S_S_S_:
.text._Z15broadcast_graphiiPiS_S_S_S_:
[----:B------:R-:W-:Y:S01]  /*0000*/  LDC R1, c[0x0][0x37c] ;  /* 0x0000df00ff017b82 */ /* 0x000fe20000000800 */
[----:B------:R-:W0:Y:S07]  /*0010*/  S2R R3, SR_TID.X ;  /* 0x0000000000037919 */ /* 0x000e2e0000002100 */
[----:B------:R-:W0:Y:S01]  /*0020*/  S2UR UR4, SR_CTAID.X ;  /* 0x00000000000479c3 */ /* 0x000e220000002500 */
[----:B------:R-:W1:Y:S07]  /*0030*/  LDCU UR5, c[0x0][0x384] ;  /* 0x00007080ff0577ac */ /* 0x000e6e0008000800 */
[----:B------:R-:W0:Y:S02]  /*0040*/  LDC R0, c[0x0][0x360] ;  /* 0x0000d800ff007b82 */ /* 0x000e240000000800 */
[----:B0-----:R-:W-:-:S05]  /*0050*/  IMAD R0, R0, UR4, R3 ;  /* 0x0000000400007c24 */ /* 0x001fca000f8e0203 */
[----:B-1----:R-:W-:-:S13]  /*0060*/  ISETP.GE.AND P0, PT, R0, UR5, PT ;  /* 0x0000000500007c0c */ /* 0x002fda000bf06270 */
[----:B------:R-:W-:Y:S05]  /*0070*/  @P0 EXIT ;  /* 0x000000000000094d */ /* 0x000fea0003800000 */
[----:B------:R-:W0:Y:S01]  /*0080*/  LDC.64 R2, c[0x0][0x390] ;  /* 0x0000e400ff027b82 */ /* 0x000e220000000a00 */
[----:B------:R-:W1:Y:S07]  /*0090*/  LDCU.64 UR4, c[0x0][0x358] ;  /* 0x00006b00ff0477ac */ /* 0x000e6e0008000a00 */
[----:B------:R-:W2:Y:S08]  /*00a0*/  LDC.64 R4, c[0x0][0x388] ;  /* 0x0000e200ff047b82 */ /* 0x000eb00000000a00 */
[----:B------:R-:W3:Y:S01]  /*00b0*/  LDC R21, c[0x0][0x380] ;  /* 0x0000e000ff157b82 */ /* 0x000ee20000000800 */
[----:B0-----:R-:W-:-:S05]  /*00c0*/  IMAD.WIDE R2, R0, 0x4, R2 ;  /* 0x0000000400027825 */ /* 0x001fca00078e0202 */
[----:B-1----:R-:W4:Y:S01]  /*00d0*/  LDG.E R12, desc[UR4][R2.64+0x4] ;  /* 0x00000404020c7981 */ /* 0x002f22000c1e1900 */
[----:B--2---:R-:W-:-:S03]  /*00e0*/  IMAD.WIDE R4, R0, 0x4, R4 ;  /* 0x0000000400047825 */ /* 0x004fc600078e0204 */
[----:B------:R-:W4:Y:S04]  /*00f0*/  LDG.E R13, desc[UR4][R2.64] ;  /* 0x00000004020d7981 */ /* 0x000f28000c1e1900 */
[----:B------:R-:W3:Y:S01]  /*0100*/  LDG.E R6, desc[UR4][R4.64] ;  /* 0x0000000404067981 */ /* 0x000ee2000c1e1900 */
[----:B----4-:R-:W-:-:S04]  /*0110*/  ISETP.GT.AND P0, PT, R12, R13, PT ;  /* 0x0000000d0c00720c */ /* 0x010fc80003f04270 */
[----:B---3--:R-:W-:-:S13]  /*0120*/  ISETP.NE.OR P0, PT, R6, R21, !P0 ;  /* 0x000000150600720c */ /* 0x008fda0004705670 */
[----:B------:R-:W-:Y:S05]  /*0130*/  @P0 EXIT ;  /* 0x000000000000094d */ /* 0x000fea0003800000 */
[----:B------:R-:W0:Y:S01]  /*0140*/  LDC.64 R10, c[0x0][0x388] ;  /* 0x0000e200ff0a7b82 */ /* 0x000e220000000a00 */
[----:B------:R-:W-:Y:S01]  /*0150*/  IMAD.MOV.U32 R18, RZ, RZ, R12 ;  /* 0x000000ffff127224 */ /* 0x000fe200078e000c */
[----:B------:R-:W-:Y:S01]  /*0160*/  IADD3 R21, PT, PT, R21, 0x1, RZ ;  /* 0x0000000115157810 */ /* 0x000fe20007ffe0ff */
[----:B------:R-:W-:Y:S01]  /*0170*/  IMAD.MOV.U32 R19, RZ, RZ, R13 ;  /* 0x000000ffff137224 */ /* 0x000fe200078e000d */
[----:B------:R-:W1:Y:S01]  /*0180*/  LDCU UR7, c[0x0][0x380] ;  /* 0x00007000ff0777ac */ /* 0x000e620008000800 */
[----:B------:R-:W-:-:S03]  /*0190*/  IMAD.MOV.U32 R20, RZ, RZ, RZ ;  /* 0x000000ffff147224 */ /* 0x000fc600078e00ff */
[----:B------:R-:W2:Y:S08]  /*01a0*/  LDC.64 R8, c[0x0][0x398] ;  /* 0x0000e600ff087b82 */ /* 0x000eb00000000a00 */
[----:B------:R-:W3:Y:S02]  /*01b0*/  LDC.64 R6, c[0x0][0x3a0] ;  /* 0x0000e800ff067b82 */ /* 0x000ee40000000a00 */
.L_x_2:
[----:B------:R-:W-:-:S05]  /*01c0*/  IADD3 R15, PT, PT, R19, R20, RZ ;  /* 0x00000014130f7210 */ /* 0x000fca0007ffe0ff */
[----:B--2---:R-:W-:-:S06]  /*01d0*/  IMAD.WIDE R14, R15, 0x4, R8 ;  /* 0x000000040f0e7825 */ /* 0x004fcc00078e0208 */
[----:B------:R-:W0:Y:S01]  /*01e0*/  LDG.E R15, desc[UR4][R14.64] ;  /* 0x000000040e0f7981 */ /* 0x000e22000c1e1900 */
[----:B------:R-:W2:Y:S01]  /*01f0*/  LDCU UR6, c[0x0][0x380] ;  /* 0x00007000ff0677ac */ /* 0x000ea20008000800 */
[----:B0-----:R-:W-:-:S05]  /*0200*/  IMAD.WIDE R12, R15, 0x4, R10 ;  /* 0x000000040f0c7825 */ /* 0x001fca00078e020a */
[----:B------:R-:W4:Y:S01]  /*0210*/  LDG.E R16, desc[UR4][R12.64] ;  /* 0x000000040c107981 */ /* 0x000f22000c1e1900 */
[----:B--2---:R-:W-:Y:S01]  /*0220*/  MOV R22, UR6 ;  /* 0x0000000600167c02 */ /* 0x004fe20008000f00 */
[----:B------:R-:W-:Y:S01]  /*0230*/  BSSY.RECONVERGENT B0, `(.L_x_0) ;  /* 0x000000c000007945 */ /* 0x000fe20003800200 */
[----:B------:R-:W-:Y:S01]  /*0240*/  VIADD R20, R20, 0x1 ;  /* 0x0000000114147836 */ /* 0x000fe20000000000 */
[----:B----4-:R-:W-:-:S13]  /*0250*/  ISETP.GT.AND P0, PT, R16, -0x1, PT ;  /* 0xffffffff1000780c */ /* 0x010fda0003f04270 */
[----:B------:R-:W-:Y:S05]  /*0260*/  @P0 BRA `(.L_x_1) ;  /* 0x0000000000200947 */ /* 0x000fea0003800000 */
[----:B------:R-:W0:Y:S01]  /*0270*/  LDC.64 R16, c[0x0][0x3a8] ;  /* 0x0000ea00ff107b82 */ /* 0x000e220000000a00 */
[----:B---3--:R-:W-:Y:S01]  /*0280*/  IMAD.WIDE R14, R15, 0x4, R6 ;  /* 0x000000040f0e7825 */ /* 0x008fe200078e0206 */
[----:B------:R2:W-:Y:S04]  /*0290*/  STG.E desc[UR4][R12.64], R21 ;  /* 0x000000150c007986 */ /* 0x0005e8000c101904 */
[----:B------:R2:W-:Y:S04]  /*02a0*/  STG.E desc[UR4][R14.64], R0 ;  /* 0x000000000e007986 */ /* 0x0005e8000c101904 */
[----:B0-----:R2:W-:Y:S04]  /*02b0*/  STG.E desc[UR4][R16.64], RZ ;  /* 0x000000ff10007986 */ /* 0x0015e8000c101904 */
[----:B------:R2:W5:Y:S04]  /*02c0*/  LDG.E R22, desc[UR4][R4.64] ;  /* 0x0000000404167981 */ /* 0x000568000c1e1900 */
[----:B------:R2:W5:Y:S04]  /*02d0*/  LDG.E R18, desc[UR4][R2.64+0x4] ;  /* 0x0000040402127981 */ /* 0x000568000c1e1900 */
[----:B------:R2:W5:Y:S02]  /*02e0*/  LDG.E R19, desc[UR4][R2.64] ;  /* 0x0000000402137981 */ /* 0x000564000c1e1900 */
.L_x_1:
[----:B-1----:R-:W-:Y:S05]  /*02f0*/  BSYNC.RECONVERGENT B0 ;  /* 0x0000000000007941 */ /* 0x002fea0003800200 */
.L_x_0:
[----:B--2--5:R-:W-:Y:S02]  /*0300*/  IADD3 R13, PT, PT, R18, -R19, RZ ;  /* 0x80000013120d7210 */ /* 0x024fe40007ffe0ff */
[----:B------:R-:W-:Y:S02]  /*0310*/  ISETP.EQ.AND P1, PT, R22, UR7, PT ;  /* 0x0000000716007c0c */ /* 0x000fe4000bf22270 */
[----:B------:R-:W-:-:S13]  /*0320*/  ISETP.GT.AND P0, PT, R13, R20, PT ;  /* 0x000000140d00720c */ /* 0x000fda0003f04270 */
[----:B------:R-:W-:Y:S05]  /*0330*/  @P0 BRA P1, `(.L_x_2) ;  /* 0xfffffffc00a00947 */ /* 0x000fea000083ffff */
[----:B------:R-:W-:Y:S05]  /*0340*/  EXIT ;  /* 0x000000000000794d */ /* 0x000fea0003800000 */
.L_x_3:
[----:B------:R-:W-:-:S00]  /*0350*/  BRA `(.L_x_3) ;  /* 0xfffffffc00fc7947 */ /* 0x000fc0000383ffff */
[----:B------:R-:W-:-:S00]  /*0360*/  NOP ;  /* 0x0000000000007918 */ /* 0x000fc00000000000 */
        /* <DEDUP_REMOVED lines=9> */
.L_x_5:


//--------------------- .text._Z16initialize_graphiPiS_i --------------------------
	.section	.text._Z16initialize_graphiPiS_i,"ax",@progbits
	.align	128
        .global         _Z16initialize_graphiPiS_i
        .type           _Z16initialize_graphiPiS_i,@function
        .size           _Z16initialize_graphiPiS_i,(.L_x_6 - _Z16initialize_graphiPiS_i)
        .other          _Z16initialize_graphiPiS_i,@"STO_CUDA_ENTRY STV_DEFAULT"
_Z16initialize_graphiPiS_i:
.text._Z16initialize_graphiPiS_i:
        /* <DEDUP_REMOVED lines=8> */
[----:B------:R-:W0:Y:S01]  /*0080*/  LDC R0, c[0x0][0x398] ;  /* 0x0000e600ff007b82 */ /* 0x000e220000000800 */
[----:B------:R-:W1:Y:S01]  /*0090*/  LDCU.64 UR4, c[0x0][0x358] ;  /* 0x00006b00ff0477ac */ /* 0x000e620008000a00 */
[----:B------:R-:W-:-:S06]  /*00a0*/  MOV R9, 0xffffffff ;  /* 0xffffffff00097802 */ /* 0x000fcc0000000f00 */
[----:B------:R-:W2:Y:S08]  /*00b0*/  LDC.64 R2, c[0x0][0x388] ;  /* 0x0000e200ff027b82 */ /* 0x000eb00000000a00 */
[----:B------:R-:W3:Y:S01]  /*00c0*/  LDC.64 R6, c[0x0][0x390] ;  /* 0x0000e400ff067b82 */ /* 0x000ee20000000a00 */
[C---:B0-----:R-:W-:Y:S01]  /*00d0*/  ISETP.NE.AND P0, PT, R5.reuse, R0, PT ;  /* 0x000000000500720c */ /* 0x041fe20003f05270 */
[----:B--2---:R-:W-:-:S05]  /*00e0*/  IMAD.WIDE R2, R5, 0x4, R2 ;  /* 0x0000000405027825 */ /* 0x004fca00078e0202 */
[----:B-1----:R0:W-:Y:S01]  /*00f0*/  STG.E desc[UR4][R2.64], R9 ;  /* 0x0000000902007986 */ /* 0x0021e2000c101904 */
[----:B---3--:R-:W-:-:S05]  /*0100*/  IMAD.WIDE R4, R5, 0x4, R6 ;  /* 0x0000000405047825 */ /* 0x008fca00078e0206 */
[----:B------:R0:W-:Y:S01]  /*0110*/  STG.E desc[UR4][R4.64], R9 ;  /* 0x0000000904007986 */ /* 0x0001e2000c101904 */
[----:B------:R-:W-:Y:S05]  /*0120*/  @P0 EXIT ;  /* 0x000000000000094d */ /* 0x000fea0003800000 */
[----:B0-----:R-:W-:-:S05]  /*0130*/  IMAD.WIDE R2, R0, 0x4, R6 ;  /* 0x0000000400027825 */ /* 0x001fca00078e0206 */
[----:B------:R-:W-:Y:S01]  /*0140*/  STG.E desc[UR4][R2.64], RZ ;  /* 0x000000ff02007986 */ /* 0x000fe2000c101904 */
[----:B------:R-:W-:Y:S05]  /*0150*/  EXIT ;  /* 0x000000000000794d */ /* 0x000fea0003800000 */
.L_x_4:
        /* <DEDUP_REMOVED lines=10> */
.L_x_6:


//--------------------- .nv.shared.reserved.0     --------------------------
	.section	.nv.shared.reserved.0,"aw",@nobits
	.weak		__nv_reservedSMEM_offset_0_alias
	.size		__nv_reservedSMEM_offset_0_alias, 0, 64
	.other		__nv_reservedSMEM_offset_0_alias,@"STO_CUDA_RESERVED_SHARED STV_DEFAULT"
__nv_reservedSMEM_offset_0_alias:
	.zero		0
	.zero		64


//--------------------- .nv.constant0._Z15broadcast_graphiiPiS_S_S_S_ --------------------------
	.section	.nv.constant0._Z15broadcast_graphiiPiS_S_S_S_,"a",@progbits
	.sectionflags	@""
	.align	4
.nv.constant0._Z15broadcast_graphiiPiS_S_S_S_:
	.zero		944


//--------------------- .nv.constant0._Z16initialize_graphiPiS_i --------------------------
	.section	.nv.constant0._Z16initialize_graphiPiS_i,"a",@progbits
	.sectionflags	@""
	.align	4
.nv.constant0._Z16initialize_graphiPiS_i:
	.zero		924


//--------------------- SYMBOLS --------------------------

	.type		.nv.reservedSmem.offset0,@object
	.size		.nv.reservedSmem.offset0,0x4
